//
// Generated by NVIDIA NVVM Compiler
//
// Compiler Build ID: CL-36424714
// Cuda compilation tools, release 13.0, V13.0.88
// Based on NVVM 20.0.0
//

.version 9.0
.target sm_100
.address_size 64

	// .globl	_Z13single_threadPiS_S_iS_i
// _ZZ13single_threadPiS_S_iS_iE6sh_w_d has been demoted
// _ZZ13single_threadPiS_S_iS_iE6sh_v_d has been demoted
// _ZZ13single_threadPiS_S_iS_iE7sh_maxs has been demoted
// _ZZ13single_threadPiS_S_iS_iE5sh_we has been demoted
// _ZZ13single_threadPiS_S_iS_iE7indices has been demoted
.extern .shared .align 16 .b8 sdata[];

.visible .entry _Z13single_threadPiS_S_iS_i(
	.param .u64 .ptr .align 1 _Z13single_threadPiS_S_iS_i_param_0,
	.param .u64 .ptr .align 1 _Z13single_threadPiS_S_iS_i_param_1,
	.param .u64 .ptr .align 1 _Z13single_threadPiS_S_iS_i_param_2,
	.param .u32 _Z13single_threadPiS_S_iS_i_param_3,
	.param .u64 .ptr .align 1 _Z13single_threadPiS_S_iS_i_param_4,
	.param .u32 _Z13single_threadPiS_S_iS_i_param_5
)
{
	.reg .pred 	%p<6>;
	.reg .b32 	%r<152>;
	.reg .b64 	%rd<14>;
	// demoted variable
	.shared .align 4 .b8 _ZZ13single_threadPiS_S_iS_iE6sh_w_d[80];
	// demoted variable
	.shared .align 4 .b8 _ZZ13single_threadPiS_S_iS_iE6sh_v_d[80];
	// demoted variable
	.shared .align 4 .b8 _ZZ13single_threadPiS_S_iS_iE7sh_maxs[4096];
	// demoted variable
	.shared .align 4 .b8 _ZZ13single_threadPiS_S_iS_iE5sh_we[4096];
	// demoted variable
	.shared .align 4 .b8 _ZZ13single_threadPiS_S_iS_iE7indices[4096];
	ld.param.u64 	%rd1, [_Z13single_threadPiS_S_iS_i_param_0];
	ld.param.u64 	%rd3, [_Z13single_threadPiS_S_iS_i_param_1];
	ld.param.u64 	%rd4, [_Z13single_threadPiS_S_iS_i_param_2];
	ld.param.u32 	%r13, [_Z13single_threadPiS_S_iS_i_param_3];
	ld.param.u64 	%rd2, [_Z13single_threadPiS_S_iS_i_param_4];
	ld.param.u32 	%r12, [_Z13single_threadPiS_S_iS_i_param_5];
	mov.u32 	%r1, %tid.x;
	shl.b32 	%r14, %r1, 2;
	mov.u32 	%r15, _ZZ13single_threadPiS_S_iS_iE7indices;
	add.s32 	%r2, %r15, %r14;
	st.shared.u32 	[%r2], %r1;
	mov.u32 	%r3, %ctaid.x;
	mov.u32 	%r151, %ntid.x;
	mul.lo.s32 	%r5, %r3, %r151;
	add.s32 	%r16, %r5, %r1;
	cvta.to.global.u64 	%rd5, %rd3;
	cvta.to.global.u64 	%rd6, %rd4;
	and.b32  	%r17, %r16, 1;
	ld.global.u32 	%r18, [%rd5];
	st.shared.u32 	[_ZZ13single_threadPiS_S_iS_iE6sh_w_d], %r18;
	ld.global.u32 	%r19, [%rd6];
	st.shared.u32 	[_ZZ13single_threadPiS_S_iS_iE6sh_v_d], %r19;
	mul.lo.s32 	%r20, %r17, %r18;
	mul.lo.s32 	%r21, %r17, %r19;
	shr.u32 	%r22, %r16, 1;
	and.b32  	%r23, %r22, 1;
	ld.global.u32 	%r24, [%rd5+4];
	st.shared.u32 	[_ZZ13single_threadPiS_S_iS_iE6sh_w_d+4], %r24;
	ld.global.u32 	%r25, [%rd6+4];
	st.shared.u32 	[_ZZ13single_threadPiS_S_iS_iE6sh_v_d+4], %r25;
	mad.lo.s32 	%r26, %r23, %r24, %r20;
	mad.lo.s32 	%r27, %r23, %r25, %r21;
	shr.u32 	%r28, %r16, 2;
	and.b32  	%r29, %r28, 1;
	ld.global.u32 	%r30, [%rd5+8];
	st.shared.u32 	[_ZZ13single_threadPiS_S_iS_iE6sh_w_d+8], %r30;
	ld.global.u32 	%r31, [%rd6+8];
	st.shared.u32 	[_ZZ13single_threadPiS_S_iS_iE6sh_v_d+8], %r31;
	mad.lo.s32 	%r32, %r29, %r30, %r26;
	mad.lo.s32 	%r33, %r29, %r31, %r27;
	shr.u32 	%r34, %r16, 3;
	and.b32  	%r35, %r34, 1;
	ld.global.u32 	%r36, [%rd5+12];
	st.shared.u32 	[_ZZ13single_threadPiS_S_iS_iE6sh_w_d+12], %r36;
	ld.global.u32 	%r37, [%rd6+12];
	st.shared.u32 	[_ZZ13single_threadPiS_S_iS_iE6sh_v_d+12], %r37;
	mad.lo.s32 	%r38, %r35, %r36, %r32;
	mad.lo.s32 	%r39, %r35, %r37, %r33;
	shr.u32 	%r40, %r16, 4;
	and.b32  	%r41, %r40, 1;
	ld.global.u32 	%r42, [%rd5+16];
	st.shared.u32 	[_ZZ13single_threadPiS_S_iS_iE6sh_w_d+16], %r42;
	ld.global.u32 	%r43, [%rd6+16];
	st.shared.u32 	[_ZZ13single_threadPiS_S_iS_iE6sh_v_d+16], %r43;
	mad.lo.s32 	%r44, %r41, %r42, %r38;
	mad.lo.s32 	%r45, %r41, %r43, %r39;
	shr.u32 	%r46, %r16, 5;
	and.b32  	%r47, %r46, 1;
	ld.global.u32 	%r48, [%rd5+20];
	st.shared.u32 	[_ZZ13single_threadPiS_S_iS_iE6sh_w_d+20], %r48;
	ld.global.u32 	%r49, [%rd6+20];
	st.shared.u32 	[_ZZ13single_threadPiS_S_iS_iE6sh_v_d+20], %r49;
	mad.lo.s32 	%r50, %r47, %r48, %r44;
	mad.lo.s32 	%r51, %r47, %r49, %r45;
	shr.u32 	%r52, %r16, 6;
	and.b32  	%r53, %r52, 1;
	ld.global.u32 	%r54, [%rd5+24];
	st.shared.u32 	[_ZZ13single_threadPiS_S_iS_iE6sh_w_d+24], %r54;
	ld.global.u32 	%r55, [%rd6+24];
	st.shared.u32 	[_ZZ13single_threadPiS_S_iS_iE6sh_v_d+24], %r55;
	mad.lo.s32 	%r56, %r53, %r54, %r50;
	mad.lo.s32 	%r57, %r53, %r55, %r51;
	shr.u32 	%r58, %r16, 7;
	and.b32  	%r59, %r58, 1;
	ld.global.u32 	%r60, [%rd5+28];
	st.shared.u32 	[_ZZ13single_threadPiS_S_iS_iE6sh_w_d+28], %r60;
	ld.global.u32 	%r61, [%rd6+28];
	st.shared.u32 	[_ZZ13single_threadPiS_S_iS_iE6sh_v_d+28], %r61;
	mad.lo.s32 	%r62, %r59, %r60, %r56;
	mad.lo.s32 	%r63, %r59, %r61, %r57;
	shr.u32 	%r64, %r16, 8;
	and.b32  	%r65, %r64, 1;
	ld.global.u32 	%r66, [%rd5+32];
	st.shared.u32 	[_ZZ13single_threadPiS_S_iS_iE6sh_w_d+32], %r66;
	ld.global.u32 	%r67, [%rd6+32];
	st.shared.u32 	[_ZZ13single_threadPiS_S_iS_iE6sh_v_d+32], %r67;
	mad.lo.s32 	%r68, %r65, %r66, %r62;
	mad.lo.s32 	%r69, %r65, %r67, %r63;
	shr.u32 	%r70, %r16, 9;
	and.b32  	%r71, %r70, 1;
	ld.global.u32 	%r72, [%rd5+36];
	st.shared.u32 	[_ZZ13single_threadPiS_S_iS_iE6sh_w_d+36], %r72;
	ld.global.u32 	%r73, [%rd6+36];
	st.shared.u32 	[_ZZ13single_threadPiS_S_iS_iE6sh_v_d+36], %r73;
	mad.lo.s32 	%r74, %r71, %r72, %r68;
	mad.lo.s32 	%r75, %r71, %r73, %r69;
	shr.u32 	%r76, %r16, 10;
	and.b32  	%r77, %r76, 1;
	ld.global.u32 	%r78, [%rd5+40];
	st.shared.u32 	[_ZZ13single_threadPiS_S_iS_iE6sh_w_d+40], %r78;
	ld.global.u32 	%r79, [%rd6+40];
	st.shared.u32 	[_ZZ13single_threadPiS_S_iS_iE6sh_v_d+40], %r79;
	mad.lo.s32 	%r80, %r77, %r78, %r74;
	mad.lo.s32 	%r81, %r77, %r79, %r75;
	shr.u32 	%r82, %r16, 11;
	and.b32  	%r83, %r82, 1;
	ld.global.u32 	%r84, [%rd5+44];
	st.shared.u32 	[_ZZ13single_threadPiS_S_iS_iE6sh_w_d+44], %r84;
	ld.global.u32 	%r85, [%rd6+44];
	st.shared.u32 	[_ZZ13single_threadPiS_S_iS_iE6sh_v_d+44], %r85;
	mad.lo.s32 	%r86, %r83, %r84, %r80;
	mad.lo.s32 	%r87, %r83, %r85, %r81;
	shr.u32 	%r88, %r16, 12;
	and.b32  	%r89, %r88, 1;
	ld.global.u32 	%r90, [%rd5+48];
	st.shared.u32 	[_ZZ13single_threadPiS_S_iS_iE6sh_w_d+48], %r90;
	ld.global.u32 	%r91, [%rd6+48];
	st.shared.u32 	[_ZZ13single_threadPiS_S_iS_iE6sh_v_d+48], %r91;
	mad.lo.s32 	%r92, %r89, %r90, %r86;
	mad.lo.s32 	%r93, %r89, %r91, %r87;
	shr.u32 	%r94, %r16, 13;
	and.b32  	%r95, %r94, 1;
	ld.global.u32 	%r96, [%rd5+52];
	st.shared.u32 	[_ZZ13single_threadPiS_S_iS_iE6sh_w_d+52], %r96;
	ld.global.u32 	%r97, [%rd6+52];
	st.shared.u32 	[_ZZ13single_threadPiS_S_iS_iE6sh_v_d+52], %r97;
	mad.lo.s32 	%r98, %r95, %r96, %r92;
	mad.lo.s32 	%r99, %r95, %r97, %r93;
	shr.u32 	%r100, %r16, 14;
	and.b32  	%r101, %r100, 1;
	ld.global.u32 	%r102, [%rd5+56];
	st.shared.u32 	[_ZZ13single_threadPiS_S_iS_iE6sh_w_d+56], %r102;
	ld.global.u32 	%r103, [%rd6+56];
	st.shared.u32 	[_ZZ13single_threadPiS_S_iS_iE6sh_v_d+56], %r103;
	mad.lo.s32 	%r104, %r101, %r102, %r98;
	mad.lo.s32 	%r105, %r101, %r103, %r99;
	shr.u32 	%r106, %r16, 15;
	and.b32  	%r107, %r106, 1;
	ld.global.u32 	%r108, [%rd5+60];
	st.shared.u32 	[_ZZ13single_threadPiS_S_iS_iE6sh_w_d+60], %r108;
	ld.global.u32 	%r109, [%rd6+60];
	st.shared.u32 	[_ZZ13single_threadPiS_S_iS_iE6sh_v_d+60], %r109;
	mad.lo.s32 	%r110, %r107, %r108, %r104;
	mad.lo.s32 	%r111, %r107, %r109, %r105;
	shr.u32 	%r112, %r16, 16;
	and.b32  	%r113, %r112, 1;
	ld.global.u32 	%r114, [%rd5+64];
	st.shared.u32 	[_ZZ13single_threadPiS_S_iS_iE6sh_w_d+64], %r114;
	ld.global.u32 	%r115, [%rd6+64];
	st.shared.u32 	[_ZZ13single_threadPiS_S_iS_iE6sh_v_d+64], %r115;
	mad.lo.s32 	%r116, %r113, %r114, %r110;
	mad.lo.s32 	%r117, %r113, %r115, %r111;
	shr.u32 	%r118, %r16, 17;
	and.b32  	%r119, %r118, 1;
	ld.global.u32 	%r120, [%rd5+68];
	st.shared.u32 	[_ZZ13single_threadPiS_S_iS_iE6sh_w_d+68], %r120;
	ld.global.u32 	%r121, [%rd6+68];
	st.shared.u32 	[_ZZ13single_threadPiS_S_iS_iE6sh_v_d+68], %r121;
	mad.lo.s32 	%r122, %r119, %r120, %r116;
	mad.lo.s32 	%r123, %r119, %r121, %r117;
	shr.u32 	%r124, %r16, 18;
	and.b32  	%r125, %r124, 1;
	ld.global.u32 	%r126, [%rd5+72];
	st.shared.u32 	[_ZZ13single_threadPiS_S_iS_iE6sh_w_d+72], %r126;
	ld.global.u32 	%r127, [%rd6+72];
	st.shared.u32 	[_ZZ13single_threadPiS_S_iS_iE6sh_v_d+72], %r127;
	mad.lo.s32 	%r128, %r125, %r126, %r122;
	mad.lo.s32 	%r129, %r125, %r127, %r123;
	shr.u32 	%r130, %r16, 19;
	and.b32  	%r131, %r130, 1;
	ld.global.u32 	%r132, [%rd5+76];
	st.shared.u32 	[_ZZ13single_threadPiS_S_iS_iE6sh_w_d+76], %r132;
	ld.global.u32 	%r133, [%rd6+76];
	st.shared.u32 	[_ZZ13single_threadPiS_S_iS_iE6sh_v_d+76], %r133;
	mad.lo.s32 	%r134, %r131, %r132, %r128;
	mad.lo.s32 	%r135, %r131, %r133, %r129;
	mov.u32 	%r136, _ZZ13single_threadPiS_S_iS_iE7sh_maxs;
	add.s32 	%r6, %r136, %r14;
	st.shared.u32 	[%r6], %r135;
	mov.u32 	%r137, _ZZ13single_threadPiS_S_iS_iE5sh_we;
	add.s32 	%r7, %r137, %r14;
	st.shared.u32 	[%r7], %r134;
	bar.sync 	0;
	ld.shared.u32 	%r138, [%r7];
	setp.le.s32 	%p1, %r138, %r13;
	@%p1 bra 	$L__BB0_2;
	mov.b32 	%r139, 0;
	st.shared.u32 	[%r6], %r139;
	st.shared.u32 	[%r7], %r139;
$L__BB0_2:
	setp.lt.u32 	%p2, %r151, 2;
	@%p2 bra 	$L__BB0_7;
$L__BB0_3:
	mov.u32 	%r8, %r151;
	shr.u32 	%r151, %r8, 1;
	setp.ge.u32 	%p3, %r1, %r151;
	@%p3 bra 	$L__BB0_6;
	ld.shared.u32 	%r140, [%r6];
	shl.b32 	%r10, %r151, 2;
	add.s32 	%r141, %r6, %r10;
	ld.shared.u32 	%r11, [%r141];
	setp.ge.s32 	%p4, %r140, %r11;
	@%p4 bra 	$L__BB0_6;
	st.shared.u32 	[%r6], %r11;
	add.s32 	%r142, %r7, %r10;
	ld.shared.u32 	%r143, [%r142];
	st.shared.u32 	[%r7], %r143;
	add.s32 	%r144, %r2, %r10;
	ld.shared.u32 	%r145, [%r144];
	st.shared.u32 	[%r2], %r145;
$L__BB0_6:
	bar.sync 	0;
	setp.gt.u32 	%p5, %r8, 3;
	@%p5 bra 	$L__BB0_3;
$L__BB0_7:
	cvta.to.global.u64 	%rd7, %rd1;
	cvta.to.global.u64 	%rd8, %rd2;
	ld.shared.u32 	%r146, [_ZZ13single_threadPiS_S_iS_iE7sh_maxs];
	mul.wide.u32 	%rd9, %r3, 4;
	add.s64 	%rd10, %rd7, %rd9;
	st.global.u32 	[%rd10], %r146;
	ld.shared.u32 	%r147, [_ZZ13single_threadPiS_S_iS_iE5sh_we];
	add.s32 	%r148, %r12, %r3;
	mul.wide.u32 	%rd11, %r148, 4;
	add.s64 	%rd12, %rd7, %rd11;
	st.global.u32 	[%rd12], %r147;
	ld.shared.u32 	%r149, [_ZZ13single_threadPiS_S_iS_iE7indices];
	add.s32 	%r150, %r149, %r5;
	add.s64 	%rd13, %rd8, %rd9;
	st.global.u32 	[%rd13], %r150;
	ret;

}
	// .globl	_Z13reduction_maxPiS_i
.visible .entry _Z13reduction_maxPiS_i(
	.param .u64 .ptr .align 1 _Z13reduction_maxPiS_i_param_0,
	.param .u64 .ptr .align 1 _Z13reduction_maxPiS_i_param_1,
	.param .u32 _Z13reduction_maxPiS_i_param_2
)
{
	.reg .pred 	%p<6>;
	.reg .b32 	%r<27>;
	.reg .b64 	%rd<8>;

	ld.param.u64 	%rd3, [_Z13reduction_maxPiS_i_param_0];
	ld.param.u64 	%rd4, [_Z13reduction_maxPiS_i_param_1];
	ld.param.u32 	%r9, [_Z13reduction_maxPiS_i_param_2];
	cvta.to.global.u64 	%rd1, %rd3;
	cvta.to.global.u64 	%rd2, %rd4;
	mov.u32 	%r1, %tid.x;
	mul.wide.u32 	%rd5, %r1, 4;
	add.s64 	%rd6, %rd2, %rd5;
	ld.global.u32 	%r10, [%rd6];
	add.s32 	%r11, %r9, %r1;
	shl.b32 	%r12, %r11, 2;
	mov.u32 	%r13, sdata;
	add.s32 	%r2, %r13, %r12;
	st.shared.u32 	[%r2], %r10;
	add.s64 	%rd7, %rd1, %rd5;
	ld.global.u32 	%r14, [%rd7];
	shl.b32 	%r15, %r1, 2;
	add.s32 	%r3, %r13, %r15;
	st.shared.u32 	[%r3], %r14;
	bar.sync 	0;
	mov.u32 	%r26, %ntid.x;
	setp.lt.u32 	%p1, %r26, 2;
	@%p1 bra 	$L__BB1_5;
$L__BB1_1:
	mov.u32 	%r5, %r26;
	shr.u32 	%r26, %r5, 1;
	setp.ge.u32 	%p2, %r1, %r26;
	@%p2 bra 	$L__BB1_4;
	ld.shared.u32 	%r16, [%r3];
	shl.b32 	%r17, %r26, 2;
	add.s32 	%r7, %r3, %r17;
	ld.shared.u32 	%r8, [%r7];
	setp.ge.s32 	%p3, %r16, %r8;
	@%p3 bra 	$L__BB1_4;
	st.shared.u32 	[%r3], %r8;
	shl.b32 	%r18, %r9, 2;
	add.s32 	%r19, %r7, %r18;
	ld.shared.u32 	%r20, [%r19];
	st.shared.u32 	[%r2], %r20;
$L__BB1_4:
	bar.sync 	0;
	setp.gt.u32 	%p4, %r5, 3;
	@%p4 bra 	$L__BB1_1;
$L__BB1_5:
	setp.ne.s32 	%p5, %r1, 0;
	@%p5 bra 	$L__BB1_7;
	ld.shared.u32 	%r22, [sdata];
	st.global.u32 	[%rd1], %r22;
	shl.b32 	%r23, %r9, 2;
	add.s32 	%r24, %r13, %r23;
	ld.shared.u32 	%r25, [%r24];
	st.global.u32 	[%rd2], %r25;
$L__BB1_7:
	ret;

}
	// .globl	_Z12which_stringiPi
.visible .entry _Z12which_stringiPi(
	.param .u32 _Z12which_stringiPi_param_0,
	.param .u64 .ptr .align 1 _Z12which_stringiPi_param_1
)
{
	.reg .b32 	%r<8>;
	.reg .b64 	%rd<5>;

	ld.param.u32 	%r1, [_Z12which_stringiPi_param_0];
	ld.param.u64 	%rd1, [_Z12which_stringiPi_param_1];
	cvta.to.global.u64 	%rd2, %rd1;
	mov.u32 	%r2, %tid.x;
	shr.s32 	%r3, %r1, %r2;
	shr.u32 	%r4, %r1, 31;
	add.s32 	%r5, %r3, %r4;
	and.b32  	%r6, %r5, -2;
	sub.s32 	%r7, %r3, %r6;
	mul.wide.u32 	%rd3, %r2, 4;
	add.s64 	%rd4, %rd2, %rd3;
	st.global.u32 	[%rd4], %r7;
	ret;

}


// ===== COMPILED SASS (sm_100) =====

	.target	sm_100

	.elftype	@"ET_EXEC"


//--------------------- .note.nv.tkinfo           --------------------------
	.section	.note.nv.tkinfo,"",@"SHT_NOTE"
	.sectionflags	@"SHF_NOTE_NV_TKINFO"
	.tkinfo
        /*0018*/ 	.word	0x00000002
        /*0030*/ 	.string	""
        /*0030*/ 	.string	"ptxas"
        /*0030*/ 	.string	"Cuda compilation tools, release 13.0, V13.0.88"
        /*0030*/ 	.string	"Build cuda_13.0.r13.0/compiler.36424714_0"
        /*0030*/ 	.string	"-arch sm_100 -m 64 "



//--------------------- .note.nv.cuinfo           --------------------------
	.section	.note.nv.cuinfo,"",@"SHT_NOTE"
	.sectionflags	@"SHF_NOTE_NV_CUINFO"
        /*0018*/ 	.short	0x0002
        /*001a*/ 	.short	0x0064
        /*001c*/ 	.short	0x0082
	.zero		2


//--------------------- .nv.info                  --------------------------
	.section	.nv.info,"",@"SHT_CUDA_INFO"
	.align	4


	//----- nvinfo : EIATTR_REGCOUNT
	.align		4
        /*0000*/ 	.byte	0x04, 0x2f
        /*0002*/ 	.short	(.L_1 - .L_0)
	.align		4
.L_0:
        /*0004*/ 	.word	index@(_Z13single_threadPiS_S_iS_i)
        /*0008*/ 	.word	0x00000020


	//----- nvinfo : EIATTR_FRAME_SIZE
	.align		4
.L_1:
        /*000c*/ 	.byte	0x04, 0x11
        /*000e*/ 	.short	(.L_3 - .L_2)
	.align		4
.L_2:
        /*0010*/ 	.word	index@(_Z13single_threadPiS_S_iS_i)
        /*0014*/ 	.word	0x00000000


	//----- nvinfo : EIATTR_REGCOUNT
	.align		4
.L_3:
        /*0018*/ 	.byte	0x04, 0x2f
        /*001a*/ 	.short	(.L_5 - .L_4)
	.align		4
.L_4:
        /*001c*/ 	.word	index@(_Z13reduction_maxPiS_i)
        /*0020*/ 	.word	0x00000010


	//----- nvinfo : EIATTR_FRAME_SIZE
	.align		4
.L_5:
        /*0024*/ 	.byte	0x04, 0x11
        /*0026*/ 	.short	(.L_7 - .L_6)
	.align		4
.L_6:
        /*0028*/ 	.word	index@(_Z13reduction_maxPiS_i)
        /*002c*/ 	.word	0x00000000


	//----- nvinfo : EIATTR_REGCOUNT
	.align		4
.L_7:
        /*0030*/ 	.byte	0x04, 0x2f
        /*0032*/ 	.short	(.L_9 - .L_8)
	.align		4
.L_8:
        /*0034*/ 	.word	index@(_Z12which_stringiPi)
        /*0038*/ 	.word	0x0000000a


	//----- nvinfo : EIATTR_FRAME_SIZE
	.align		4
.L_9:
        /*003c*/ 	.byte	0x04, 0x11
        /*003e*/ 	.short	(.L_11 - .L_10)
	.align		4
.L_10:
        /*0040*/ 	.word	index@(_Z12which_stringiPi)
        /*0044*/ 	.word	0x00000000


	//----- nvinfo : EIATTR_MIN_STACK_SIZE
	.align		4
.L_11:
        /*0048*/ 	.byte	0x04, 0x12
        /*004a*/ 	.short	(.L_13 - .L_12)
	.align		4
.L_12:
        /*004c*/ 	.word	index@(_Z12which_stringiPi)
        /*0050*/ 	.word	0x00000000


	//----- nvinfo : EIATTR_MIN_STACK_SIZE
	.align		4
.L_13:
        /*0054*/ 	.byte	0x04, 0x12
        /*0056*/ 	.short	(.L_15 - .L_14)
	.align		4
.L_14:
        /*0058*/ 	.word	index@(_Z13reduction_maxPiS_i)
        /*005c*/ 	.word	0x00000000


	//----- nvinfo : EIATTR_MIN_STACK_SIZE
	.align		4
.L_15:
        /*0060*/ 	.byte	0x04, 0x12
        /*0062*/ 	.short	(.L_17 - .L_16)
	.align		4
.L_16:
        /*0064*/ 	.word	index@(_Z13single_threadPiS_S_iS_i)
        /*0068*/ 	.word	0x00000000
.L_17:


//--------------------- .nv.compat                --------------------------
	.section	.nv.compat,"",@"SHT_CUDA_COMPAT_INFO"
	.align	4
        /*0000*/ 	.byte	0x02, 0x09, 0x00, 0x00, 0x02, 0x02, 0x01, 0x00, 0x02, 0x05, 0x05, 0x00, 0x03, 0x07, 0x01, 0x01
        /*0010*/ 	.byte	0x02, 0x03, 0x00, 0x00, 0x02, 0x06, 0x01, 0x00, 0x04, 0x0b, 0x08, 0x00, 0x09, 0x00, 0x00, 0x00
        /*0020*/ 	.byte	0x00, 0x00, 0x00, 0x00


//--------------------- .nv.info._Z12which_stringiPi --------------------------
	.section	.nv.info._Z12which_stringiPi,"",@"SHT_CUDA_INFO"
	.sectionflags	@""
	.align	4


	//----- nvinfo : EIATTR_CUDA_API_VERSION
	.align		4
        /*0000*/ 	.byte	0x04, 0x37
        /*0002*/ 	.short	(.L_19 - .L_18)
.L_18:
        /*0004*/ 	.word	0x00000082


	//----- nvinfo : EIATTR_KPARAM_INFO
	.align		4
.L_19:
        /*0008*/ 	.byte	0x04, 0x17
        /*000a*/ 	.short	(.L_21 - .L_20)
.L_20:
        /*000c*/ 	.word	0x00000000
        /*0010*/ 	.short	0x0001
        /*0012*/ 	.short	0x0008
        /*0014*/ 	.byte	0x00, 0xf5, 0x21, 0x00


	//----- nvinfo : EIATTR_KPARAM_INFO
	.align		4
.L_21:
        /*0018*/ 	.byte	0x04, 0x17
        /*001a*/ 	.short	(.L_23 - .L_22)
.L_22:
        /*001c*/ 	.word	0x00000000
        /*0020*/ 	.short	0x0000
        /*0022*/ 	.short	0x0000
        /*0024*/ 	.byte	0x00, 0xf0, 0x11, 0x00


	//----- nvinfo : EIATTR_SPARSE_MMA_MASK
	.align		4
.L_23:
        /*0028*/ 	.byte	0x03, 0x50
        /*002a*/ 	.short	0x0000


	//----- nvinfo : EIATTR_MAXREG_COUNT
	.align		4
        /*002c*/ 	.byte	0x03, 0x1b
        /*002e*/ 	.short	0x00ff


	//----- nvinfo : EIATTR_MERCURY_ISA_VERSION
	.align		4
        /*0030*/ 	.byte	0x03, 0x5f
        /*0032*/ 	.short	0x0101


	//----- nvinfo : EIATTR_VRC_CTA_INIT_COUNT
	.align		4
        /*0034*/ 	.byte	0x02, 0x4a
	.zero		1
	.zero		1


	//----- nvinfo : EIATTR_EXIT_INSTR_OFFSETS
	.align		4
        /*0038*/ 	.byte	0x04, 0x1c
        /*003a*/ 	.short	(.L_25 - .L_24)


	//   ....[0]....
.L_24:
        /*003c*/ 	.word	0x000000b0


	//----- nvinfo : EIATTR_CBANK_PARAM_SIZE
	.align		4
.L_25:
        /*0040*/ 	.byte	0x03, 0x19
        /*0042*/ 	.short	0x0010


	//----- nvinfo : EIATTR_PARAM_CBANK
	.align		4
        /*0044*/ 	.byte	0x04, 0x0a
        /*0046*/ 	.short	(.L_27 - .L_26)
	.align		4
.L_26:
        /*0048*/ 	.word	index@(.nv.constant0._Z12which_stringiPi)
        /*004c*/ 	.short	0x0380
        /*004e*/ 	.short	0x0010


	//----- nvinfo : EIATTR_SW_WAR
	.align		4
.L_27:
        /*0050*/ 	.byte	0x04, 0x36
        /*0052*/ 	.short	(.L_29 - .L_28)
.L_28:
        /*0054*/ 	.word	0x00000008
.L_29:


//--------------------- .nv.info._Z13reduction_maxPiS_i --------------------------
	.section	.nv.info._Z13reduction_maxPiS_i,"",@"SHT_CUDA_INFO"
	.sectionflags	@""
	.align	4


	//----- nvinfo : EIATTR_CUDA_API_VERSION
	.align		4
        /*0000*/ 	.byte	0x04, 0x37
        /*0002*/ 	.short	(.L_31 - .L_30)
.L_30:
        /*0004*/ 	.word	0x00000082


	//----- nvinfo : EIATTR_KPARAM_INFO
	.align		4
.L_31:
        /*0008*/ 	.byte	0x04, 0x17
        /*000a*/ 	.short	(.L_33 - .L_32)
.L_32:
        /*000c*/ 	.word	0x00000000
        /*0010*/ 	.short	0x0002
        /*0012*/ 	.short	0x0010
        /*0014*/ 	.byte	0x00, 0xf0, 0x11, 0x00


	//----- nvinfo : EIATTR_KPARAM_INFO
	.align		4
.L_33:
        /*0018*/ 	.byte	0x04, 0x17
        /*001a*/ 	.short	(.L_35 - .L_34)
.L_34:
        /*001c*/ 	.word	0x00000000
        /*0020*/ 	.short	0x0001
        /*0022*/ 	.short	0x0008
        /*0024*/ 	.byte	0x00, 0xf5, 0x21, 0x00


	//----- nvinfo : EIATTR_KPARAM_INFO
	.align		4
.L_35:
        /*0028*/ 	.byte	0x04, 0x17
        /*002a*/ 	.short	(.L_37 - .L_36)
.L_36:
        /*002c*/ 	.word	0x00000000
        /*0030*/ 	.short	0x0000
        /*0032*/ 	.short	0x0000
        /*0034*/ 	.byte	0x00, 0xf5, 0x21, 0x00


	//----- nvinfo : EIATTR_SPARSE_MMA_MASK
	.align		4
.L_37:
        /*0038*/ 	.byte	0x03, 0x50
        /*003a*/ 	.short	0x0000


	//----- nvinfo : EIATTR_MAXREG_COUNT
	.align		4
        /*003c*/ 	.byte	0x03, 0x1b
        /*003e*/ 	.short	0x00ff


	//----- nvinfo : EIATTR_NUM_BARRIERS
	.align		4
        /*0040*/ 	.byte	0x02, 0x4c
        /*0042*/ 	.byte	0x01
	.zero		1


	//----- nvinfo : EIATTR_MERCURY_ISA_VERSION
	.align		4
        /*0044*/ 	.byte	0x03, 0x5f
        /*0046*/ 	.short	0x0101


	//----- nvinfo : EIATTR_VRC_CTA_INIT_COUNT
	.align		4
        /*0048*/ 	.byte	0x02, 0x4a
	.zero		1
	.zero		1


	//----- nvinfo : EIATTR_EXIT_INSTR_OFFSETS
	.align		4
        /*004c*/ 	.byte	0x04, 0x1c
        /*004e*/ 	.short	(.L_39 - .L_38)


	//   ....[0]....
.L_38:
        /*0050*/ 	.word	0x000002a0


	//   ....[1]....
        /*0054*/ 	.word	0x00000360


	//----- nvinfo : EIATTR_CRS_STACK_SIZE
	.align		4
.L_39:
        /*0058*/ 	.byte	0x04, 0x1e
        /*005a*/ 	.short	(.L_41 - .L_40)
.L_40:
        /*005c*/ 	.word	0x00000000


	//----- nvinfo : EIATTR_CBANK_PARAM_SIZE
	.align		4
.L_41:
        /*0060*/ 	.byte	0x03, 0x19
        /*0062*/ 	.short	0x0014


	//----- nvinfo : EIATTR_PARAM_CBANK
	.align		4
        /*0064*/ 	.byte	0x04, 0x0a
        /*0066*/ 	.short	(.L_43 - .L_42)
	.align		4
.L_42:
        /*0068*/ 	.word	index@(.nv.constant0._Z13reduction_maxPiS_i)
        /*006c*/ 	.short	0x0380
        /*006e*/ 	.short	0x0014


	//----- nvinfo : EIATTR_SW_WAR
	.align		4
.L_43:
        /*0070*/ 	.byte	0x04, 0x36
        /*0072*/ 	.short	(.L_45 - .L_44)
.L_44:
        /*0074*/ 	.word	0x00000008
.L_45:


//--------------------- .nv.info._Z13single_threadPiS_S_iS_i --------------------------
	.section	.nv.info._Z13single_threadPiS_S_iS_i,"",@"SHT_CUDA_INFO"
	.sectionflags	@""
	.align	4


	//----- nvinfo : EIATTR_CUDA_API_VERSION
	.align		4
        /*0000*/ 	.byte	0x04, 0x37
        /*0002*/ 	.short	(.L_47 - .L_46)
.L_46:
        /*0004*/ 	.word	0x00000082


	//----- nvinfo : EIATTR_KPARAM_INFO
	.align		4
.L_47:
        /*0008*/ 	.byte	0x04, 0x17
        /*000a*/ 	.short	(.L_49 - .L_48)
.L_48:
        /*000c*/ 	.word	0x00000000
        /*0010*/ 	.short	0x0005
        /*0012*/ 	.short	0x0028
        /*0014*/ 	.byte	0x00, 0xf0, 0x11, 0x00


	//----- nvinfo : EIATTR_KPARAM_INFO
	.align		4
.L_49:
        /*0018*/ 	.byte	0x04, 0x17
        /*001a*/ 	.short	(.L_51 - .L_50)
.L_50:
        /*001c*/ 	.word	0x00000000
        /*0020*/ 	.short	0x0004
        /*0022*/ 	.short	0x0020
        /*0024*/ 	.byte	0x00, 0xf5, 0x21, 0x00


	//----- nvinfo : EIATTR_KPARAM_INFO
	.align		4
.L_51:
        /*0028*/ 	.byte	0x04, 0x17
        /*002a*/ 	.short	(.L_53 - .L_52)
.L_52:
        /*002c*/ 	.word	0x00000000
        /*0030*/ 	.short	0x0003
        /*0032*/ 	.short	0x0018
        /*0034*/ 	.byte	0x00, 0xf0, 0x11, 0x00


	//----- nvinfo : EIATTR_KPARAM_INFO
	.align		4
.L_53:
        /*0038*/ 	.byte	0x04, 0x17
        /*003a*/ 	.short	(.L_55 - .L_54)
.L_54:
        /*003c*/ 	.word	0x00000000
        /*0040*/ 	.short	0x0002
        /*0042*/ 	.short	0x0010
        /*0044*/ 	.byte	0x00, 0xf5, 0x21, 0x00


	//----- nvinfo : EIATTR_KPARAM_INFO
	.align		4
.L_55:
        /*0048*/ 	.byte	0x04, 0x17
        /*004a*/ 	.short	(.L_57 - .L_56)
.L_56:
        /*004c*/ 	.word	0x00000000
        /*0050*/ 	.short	0x0001
        /*0052*/ 	.short	0x0008
        /*0054*/ 	.byte	0x00, 0xf5, 0x21, 0x00


	//----- nvinfo : EIATTR_KPARAM_INFO
	.align		4
.L_57:
        /*0058*/ 	.byte	0x04, 0x17
        /*005a*/ 	.short	(.L_59 - .L_58)
.L_58:
        /*005c*/ 	.word	0x00000000
        /*0060*/ 	.short	0x0000
        /*0062*/ 	.short	0x0000
        /*0064*/ 	.byte	0x00, 0xf5, 0x21, 0x00


	//----- nvinfo : EIATTR_SPARSE_MMA_MASK
	.align		4
.L_59:
        /*0068*/ 	.byte	0x03, 0x50
        /*006a*/ 	.short	0x0000


	//----- nvinfo : EIATTR_MAXREG_COUNT
	.align		4
        /*006c*/ 	.byte	0x03, 0x1b
        /*006e*/ 	.short	0x00ff


	//----- nvinfo : EIATTR_NUM_BARRIERS
	.align		4
        /*0070*/ 	.byte	0x02, 0x4c
        /*0072*/ 	.byte	0x01
	.zero		1


	//----- nvinfo : EIATTR_MERCURY_ISA_VERSION
	.align		4
        /*0074*/ 	.byte	0x03, 0x5f
        /*0076*/ 	.short	0x0101


	//----- nvinfo : EIATTR_VRC_CTA_INIT_COUNT
	.align		4
        /*0078*/ 	.byte	0x02, 0x4a
	.zero		1
	.zero		1


	//----- nvinfo : EIATTR_EXIT_INSTR_OFFSETS
	.align		4
        /*007c*/ 	.byte	0x04, 0x1c
        /*007e*/ 	.short	(.L_61 - .L_60)


	//   ....[0]....
.L_60:
        /*0080*/ 	.word	0x00000e50


	//----- nvinfo : EIATTR_CRS_STACK_SIZE
	.align		4
.L_61:
        /*0084*/ 	.byte	0x04, 0x1e
        /*0086*/ 	.short	(.L_63 - .L_62)
.L_62:
        /*0088*/ 	.word	0x00000000


	//----- nvinfo : EIATTR_CBANK_PARAM_SIZE
	.align		4
.L_63:
        /*008c*/ 	.byte	0x03, 0x19
        /*008e*/ 	.short	0x002c


	//----- nvinfo : EIATTR_PARAM_CBANK
	.align		4
        /*0090*/ 	.byte	0x04, 0x0a
        /*0092*/ 	.short	(.L_65 - .L_64)
	.align		4
.L_64:
        /*0094*/ 	.word	index@(.nv.constant0._Z13single_threadPiS_S_iS_i)
        /*0098*/ 	.short	0x0380
        /*009a*/ 	.short	0x002c


	//----- nvinfo : EIATTR_SW_WAR
	.align		4
.L_65:
        /*009c*/ 	.byte	0x04, 0x36
        /*009e*/ 	.short	(.L_67 - .L_66)
.L_66:
        /*00a0*/ 	.word	0x00000008
.L_67:


//--------------------- .nv.callgraph             --------------------------
	.section	.nv.callgraph,"",@"SHT_CUDA_CALLGRAPH"
	.align	4
	.sectionentsize	8
	.align		4
        /*0000*/ 	.word	0x00000000
	.align		4
        /*0004*/ 	.word	0xffffffff
	.align		4
        /*0008*/ 	.word	0x00000000
	.align		4
        /*000c*/ 	.word	0xfffffffe
	.align		4
        /*0010*/ 	.word	0x00000000
	.align		4
        /*0014*/ 	.word	0xfffffffd
	.align		4
        /*0018*/ 	.word	0x00000000
	.align		4
        /*001c*/ 	.word	0xfffffffc


//--------------------- .text._Z12which_stringiPi --------------------------
	.section	.text._Z12which_stringiPi,"ax",@progbits
	.align	128
        .global         _Z12which_stringiPi
        .type           _Z12which_stringiPi,@function
        .size           _Z12which_stringiPi,(.L_x_11 - _Z12which_stringiPi)
        .other          _Z12which_stringiPi,@"STO_CUDA_ENTRY STV_DEFAULT"
_Z12which_stringiPi:
.text._Z12which_stringiPi:
[----:B------:R-:W-:Y:S01]  /*0000*/  LDC R1, c[0x0][0x37c] ;  /* 0x0000df00ff017b82 */ /* 0x000fe20000000800 */
[----:B------:R-:W0:Y:S07]  /*0010*/  S2R R7, SR_TID.X ;  /* 0x0000000000077919 */ /* 0x000e2e0000002100 */
[----:B------:R-:W0:Y:S01]  /*0020*/  LDC R4, c[0x0][0x380] ;  /* 0x0000e000ff047b82 */ /* 0x000e220000000800 */
[----:B------:R-:W1:Y:S07]  /*0030*/  LDCU.64 UR4, c[0x0][0x358] ;  /* 0x00006b00ff0477ac */ /* 0x000e6e0008000a00 */
[----:B------:R-:W2:Y:S01]  /*0040*/  LDC.64 R2, c[0x0][0x388] ;  /* 0x0000e200ff027b82 */ /* 0x000ea20000000a00 */
[----:B0-----:R-:W-:Y:S01]  /*0050*/  SHF.R.S32.HI R0, RZ, R7, R4 ;  /* 0x00000007ff007219 */ /* 0x001fe20000011404 */
[----:B--2---:R-:W-:-:S03]  /*0060*/  IMAD.WIDE.U32 R2, R7, 0x4, R2 ;  /* 0x0000000407027825 */ /* 0x004fc600078e0002 */
[----:B------:R-:W-:-:S04]  /*0070*/  LEA.HI R4, R4, R0, RZ, 0x1 ;  /* 0x0000000004047211 */ /* 0x000fc800078f08ff */
[----:B------:R-:W-:-:S05]  /*0080*/  LOP3.LUT R5, R4, 0xfffffffe, RZ, 0xc0, !PT ;  /* 0xfffffffe04057812 */ /* 0x000fca00078ec0ff */
[----:B------:R-:W-:-:S05]  /*0090*/  IMAD.IADD R5, R0, 0x1, -R5 ;  /* 0x0000000100057824 */ /* 0x000fca00078e0a05 */
[----:B-1----:R-:W-:Y:S01]  /*00a0*/  STG.E desc[UR4][R2.64], R5 ;  /* 0x0000000502007986 */ /* 0x002fe2000c101904 */
[----:B------:R-:W-:Y:S05]  /*00b0*/  EXIT ;  /* 0x000000000000794d */ /* 0x000fea0003800000 */
.L_x_0:
[----:B------:R-:W-:-:S00]  /*00c0*/  BRA `(.L_x_0) ;  /* 0xfffffffc00fc7947 */ /* 0x000fc0000383ffff */
[----:B------:R-:W-:-:S00]  /*00d0*/  NOP ;  /* 0x0000000000007918 */ /* 0x000fc00000000000 */
        /* <DEDUP_REMOVED lines=10> */
.L_x_11:


//--------------------- .text._Z13reduction_maxPiS_i --------------------------
	.section	.text._Z13reduction_maxPiS_i,"ax",@progbits
	.align	128
        .global         _Z13reduction_maxPiS_i
        .type           _Z13reduction_maxPiS_i,@function
        .size           _Z13reduction_maxPiS_i,(.L_x_12 - _Z13reduction_maxPiS_i)
        .other          _Z13reduction_maxPiS_i,@"STO_CUDA_ENTRY STV_DEFAULT"
_Z13reduction_maxPiS_i:
.text._Z13reduction_maxPiS_i:
[----:B------:R-:W-:Y:S01]  /*0000*/  LDC R1, c[0x0][0x37c] ;  /* 0x0000df00ff017b82 */ /* 0x000fe20000000800 */
[----:B------:R-:W0:Y:S07]  /*0010*/  S2R R11, SR_TID.X ;  /* 0x00000000000b7919 */ /* 0x000e2e0000002100 */
[----:B------:R-:W0:Y:S01]  /*0020*/  LDC.64 R2, c[0x0][0x388] ;  /* 0x0000e200ff027b82 */ /* 0x000e220000000a00 */
[----:B------:R-:W1:Y:S01]  /*0030*/  LDCU.64 UR8, c[0x0][0x358] ;  /* 0x00006b00ff0877ac */ /* 0x000e620008000a00 */
[----:B------:R-:W2:Y:S06]  /*0040*/  LDCU UR6, c[0x0][0x390] ;  /* 0x00007200ff0677ac */ /* 0x000eac0008000800 */
[----:B------:R-:W3:Y:S01]  /*0050*/  LDC.64 R4, c[0x0][0x380] ;  /* 0x0000e000ff047b82 */ /* 0x000ee20000000a00 */
[----:B0-----:R-:W-:-:S04]  /*0060*/  IMAD.WIDE.U32 R2, R11, 0x4, R2 ;  /* 0x000000040b027825 */ /* 0x001fc800078e0002 */
[C---:B---3--:R-:W-:Y:S02]  /*0070*/  IMAD.WIDE.U32 R4, R11.reuse, 0x4, R4 ;  /* 0x000000040b047825 */ /* 0x048fe400078e0004 */
[----:B-1----:R-:W3:Y:S04]  /*0080*/  LDG.E R2, desc[UR8][R2.64] ;  /* 0x0000000802027981 */ /* 0x002ee8000c1e1900 */
[----:B------:R-:W4:Y:S01]  /*0090*/  LDG.E R4, desc[UR8][R4.64] ;  /* 0x0000000804047981 */ /* 0x000f22000c1e1900 */
[----:B------:R-:W0:Y:S01]  /*00a0*/  S2UR UR5, SR_CgaCtaId ;  /* 0x00000000000579c3 */ /* 0x000e220000008800 */
[----:B------:R-:W-:Y:S01]  /*00b0*/  UMOV UR4, 0x400 ;  /* 0x0000040000047882 */ /* 0x000fe20000000000 */
[----:B--2---:R-:W-:Y:S01]  /*00c0*/  VIADD R0, R11, UR6 ;  /* 0x000000060b007c36 */ /* 0x004fe20008000000 */
[----:B0-----:R-:W-:-:S06]  /*00d0*/  ULEA UR4, UR5, UR4, 0x18 ;  /* 0x0000000405047291 */ /* 0x001fcc000f8ec0ff */
[----:B------:R-:W-:Y:S02]  /*00e0*/  LEA R7, R0, UR4, 0x2 ;  /* 0x0000000400077c11 */ /* 0x000fe4000f8e10ff */
[----:B------:R-:W-:-:S03]  /*00f0*/  LEA R9, R11, UR4, 0x2 ;  /* 0x000000040b097c11 */ /* 0x000fc6000f8e10ff */
[----:B------:R-:W0:Y:S02]  /*0100*/  LDCU UR4, c[0x0][0x360] ;  /* 0x00006c00ff0477ac */ /* 0x000e240008000800 */
[----:B0-----:R-:W-:Y:S01]  /*0110*/  UISETP.GE.U32.AND UP0, UPT, UR4, 0x2, UPT ;  /* 0x000000020400788c */ /* 0x001fe2000bf06070 */
[----:B---3--:R0:W-:Y:S04]  /*0120*/  STS [R7], R2 ;  /* 0x0000000207007388 */ /* 0x0081e80000000800 */
[----:B----4-:R0:W-:Y:S01]  /*0130*/  STS [R9], R4 ;  /* 0x0000000409007388 */ /* 0x0101e20000000800 */
[----:B------:R-:W-:Y:S06]  /*0140*/  BAR.SYNC.DEFER_BLOCKING 0x0 ;  /* 0x0000000000007b1d */ /* 0x000fec0000010000 */
[----:B------:R-:W-:Y:S05]  /*0150*/  BRA.U !UP0, `(.L_x_1) ;  /* 0x00000001084c7547 */ /* 0x000fea000b800000 */
[----:B------:R-:W-:-:S07]  /*0160*/  IMAD.U32 R0, RZ, RZ, UR4 ;  /* 0x00000004ff007e24 */ /* 0x000fce000f8e00ff */
.L_x_4:
[--C-:B------:R-:W-:Y:S01]  /*0170*/  IMAD.MOV.U32 R3, RZ, RZ, R0.reuse ;  /* 0x000000ffff037224 */ /* 0x100fe200078e0000 */
[----:B------:R-:W-:Y:S01]  /*0180*/  SHF.R.U32.HI R0, RZ, 0x1, R0 ;  /* 0x00000001ff007819 */ /* 0x000fe20000011600 */
[----:B------:R-:W-:Y:S03]  /*0190*/  BSSY.RECONVERGENT B0, `(.L_x_2) ;  /* 0x000000c000007945 */ /* 0x000fe60003800200 */
[----:B------:R-:W-:-:S13]  /*01a0*/  ISETP.GE.U32.AND P0, PT, R11, R0, PT ;  /* 0x000000000b00720c */ /* 0x000fda0003f06070 */
[----:B-1----:R-:W-:Y:S05]  /*01b0*/  @P0 BRA `(.L_x_3) ;  /* 0x0000000000240947 */ /* 0x002fea0003800000 */
[----:B0-----:R-:W-:Y:S01]  /*01c0*/  IMAD R4, R0, 0x4, R9 ;  /* 0x0000000400047824 */ /* 0x001fe200078e0209 */
[----:B------:R-:W-:Y:S04]  /*01d0*/  LDS R2, [R9] ;  /* 0x0000000009027984 */ /* 0x000fe80000000800 */
[----:B------:R-:W0:Y:S02]  /*01e0*/  LDS R5, [R4] ;  /* 0x0000000004057984 */ /* 0x000e240000000800 */
[----:B0-----:R-:W-:-:S13]  /*01f0*/  ISETP.GE.AND P0, PT, R2, R5, PT ;  /* 0x000000050200720c */ /* 0x001fda0003f06270 */
[----:B------:R-:W0:Y:S01]  /*0200*/  @!P0 LDC R13, c[0x0][0x390] ;  /* 0x0000e400ff0d8b82 */ /* 0x000e220000000800 */
[----:B------:R-:W-:Y:S01]  /*0210*/  @!P0 STS [R9], R5 ;  /* 0x0000000509008388 */ /* 0x000fe20000000800 */
[----:B0-----:R-:W-:-:S06]  /*0220*/  @!P0 IMAD R2, R13, 0x4, R4 ;  /* 0x000000040d028824 */ /* 0x001fcc00078e0204 */
[----:B------:R-:W0:Y:S04]  /*0230*/  @!P0 LDS R2, [R2] ;  /* 0x0000000002028984 */ /* 0x000e280000000800 */
[----:B0-----:R1:W-:Y:S02]  /*0240*/  @!P0 STS [R7], R2 ;  /* 0x0000000207008388 */ /* 0x0013e40000000800 */
.L_x_3:
[----:B------:R-:W-:Y:S05]  /*0250*/  BSYNC.RECONVERGENT B0 ;  /* 0x0000000000007941 */ /* 0x000fea0003800200 */
.L_x_2:
[----:B------:R-:W-:Y:S01]  /*0260*/  BAR.SYNC.DEFER_BLOCKING 0x0 ;  /* 0x0000000000007b1d */ /* 0x000fe20000010000 */
[----:B------:R-:W-:-:S13]  /*0270*/  ISETP.GT.U32.AND P0, PT, R3, 0x3, PT ;  /* 0x000000030300780c */ /* 0x000fda0003f04070 */
[----:B------:R-:W-:Y:S05]  /*0280*/  @P0 BRA `(.L_x_4) ;  /* 0xfffffffc00b80947 */ /* 0x000fea000383ffff */
.L_x_1:
[----:B------:R-:W-:-:S13]  /*0290*/  ISETP.NE.AND P0, PT, R11, RZ, PT ;  /* 0x000000ff0b00720c */ /* 0x000fda0003f05270 */
[----:B------:R-:W-:Y:S05]  /*02a0*/  @P0 EXIT ;  /* 0x000000000000094d */ /* 0x000fea0003800000 */
[----:B------:R-:W2:Y:S01]  /*02b0*/  S2UR UR5, SR_CgaCtaId ;  /* 0x00000000000579c3 */ /* 0x000ea20000008800 */
[----:B------:R-:W3:Y:S01]  /*02c0*/  LDCU UR6, c[0x0][0x390] ;  /* 0x00007200ff0677ac */ /* 0x000ee20008000800 */
[----:B------:R-:W-:-:S06]  /*02d0*/  UMOV UR4, 0x400 ;  /* 0x0000040000047882 */ /* 0x000fcc0000000000 */
[----:B01----:R-:W0:Y:S08]  /*02e0*/  LDC.64 R2, c[0x0][0x380] ;  /* 0x0000e000ff027b82 */ /* 0x003e300000000a00 */
[----:B------:R-:W1:Y:S01]  /*02f0*/  LDC.64 R4, c[0x0][0x388] ;  /* 0x0000e200ff047b82 */ /* 0x000e620000000a00 */
[----:B--2---:R-:W-:-:S04]  /*0300*/  ULEA UR5, UR5, UR4, 0x18 ;  /* 0x0000000405057291 */ /* 0x004fc8000f8ec0ff */
[----:B---3--:R-:W-:-:S05]  /*0310*/  ULEA UR4, UR6, UR5, 0x2 ;  /* 0x0000000506047291 */ /* 0x008fca000f8e10ff */
[----:B------:R-:W0:Y:S04]  /*0320*/  LDS R7, [UR5] ;  /* 0x00000005ff077984 */ /* 0x000e280008000800 */
[----:B------:R-:W1:Y:S04]  /*0330*/  LDS R9, [UR4] ;  /* 0x00000004ff097984 */ /* 0x000e680008000800 */
[----:B0-----:R-:W-:Y:S04]  /*0340*/  STG.E desc[UR8][R2.64], R7 ;  /* 0x0000000702007986 */ /* 0x001fe8000c101908 */
[----:B-1----:R-:W-:Y:S01]  /*0350*/  STG.E desc[UR8][R4.64], R9 ;  /* 0x0000000904007986 */ /* 0x002fe2000c101908 */
[----:B------:R-:W-:Y:S05]  /*0360*/  EXIT ;  /* 0x000000000000794d */ /* 0x000fea0003800000 */
.L_x_5:
        /* <DEDUP_REMOVED lines=9> */
.L_x_12:


//--------------------- .text._Z13single_threadPiS_S_iS_i --------------------------
	.section	.text._Z13single_threadPiS_S_iS_i,"ax",@progbits
	.align	128
        .global         _Z13single_threadPiS_S_iS_i
        .type           _Z13single_threadPiS_S_iS_i,@function
        .size           _Z13single_threadPiS_S_iS_i,(.L_x_13 - _Z13single_threadPiS_S_iS_i)
        .other          _Z13single_threadPiS_S_iS_i,@"STO_CUDA_ENTRY STV_DEFAULT"
_Z13single_threadPiS_S_iS_i:
.text._Z13single_threadPiS_S_iS_i:
[----:B------:R-:W-:Y:S08]  /*0000*/  LDC R1, c[0x0][0x37c] ;  /* 0x0000df00ff017b82 */ /* 0x000ff00000000800 */
[----:B------:R-:W0:Y:S01]  /*0010*/  LDC.64 R4, c[0x0][0x388] ;  /* 0x0000e200ff047b82 */ /* 0x000e220000000a00 */
[----:B------:R-:W0:Y:S07]  /*0020*/  LDCU.64 UR8, c[0x0][0x358] ;  /* 0x00006b00ff0877ac */ /* 0x000e2e0008000a00 */
[----:B------:R-:W1:Y:S01]  /*0030*/  LDC.64 R2, c[0x0][0x390] ;  /* 0x0000e400ff027b82 */ /* 0x000e620000000a00 */
[----:B0-----:R-:W2:Y:S04]  /*0040*/  LDG.E R17, desc[UR8][R4.64] ;  /* 0x0000000804117981 */ /* 0x001ea8000c1e1900 */
[----:B------:R-:W3:Y:S04]  /*0050*/  LDG.E R28, desc[UR8][R4.64+0x4] ;  /* 0x00000408041c7981 */ /* 0x000ee8000c1e1900 */
[----:B-1----:R-:W4:Y:S04]  /*0060*/  LDG.E R27, desc[UR8][R2.64] ;  /* 0x00000008021b7981 */ /* 0x002f28000c1e1900 */
[----:B------:R-:W5:Y:S04]  /*0070*/  LDG.E R12, desc[UR8][R2.64+0x4] ;  /* 0x00000408020c7981 */ /* 0x000f68000c1e1900 */
[----:B------:R-:W5:Y:S04]  /*0080*/  LDG.E R11, desc[UR8][R4.64+0x8] ;  /* 0x00000808040b7981 */ /* 0x000f68000c1e1900 */
[----:B------:R-:W5:Y:S04]  /*0090*/  LDG.E R15, desc[UR8][R2.64+0x8] ;  /* 0x00000808020f7981 */ /* 0x000f68000c1e1900 */
[----:B------:R-:W5:Y:S01]  /*00a0*/  LDG.E R14, desc[UR8][R4.64+0xc] ;  /* 0x00000c08040e7981 */ /* 0x000f62000c1e1900 */
[----:B------:R-:W0:Y:S01]  /*00b0*/  S2R R0, SR_CTAID.X ;  /* 0x0000000000007919 */ /* 0x000e220000002500 */
[----:B------:R-:W1:Y:S01]  /*00c0*/  S2R R6, SR_TID.X ;  /* 0x0000000000067919 */ /* 0x000e620000002100 */
[----:B------:R-:W0:Y:S01]  /*00d0*/  LDCU UR10, c[0x0][0x360] ;  /* 0x00006c00ff0a77ac */ /* 0x000e220008000800 */
[----:B------:R-:W1:Y:S01]  /*00e0*/  S2UR UR6, SR_CgaCtaId ;  /* 0x00000000000679c3 */ /* 0x000e620000008800 */
[----:B------:R-:W5:Y:S04]  /*00f0*/  LDG.E R26, desc[UR8][R2.64+0xc] ;  /* 0x00000c08021a7981 */ /* 0x000f68000c1e1900 */
[----:B------:R-:W5:Y:S04]  /*0100*/  LDG.E R25, desc[UR8][R4.64+0x10] ;  /* 0x0000100804197981 */ /* 0x000f68000c1e1900 */
[----:B------:R-:W5:Y:S01]  /*0110*/  LDG.E R20, desc[UR8][R2.64+0x10] ;  /* 0x0000100802147981 */ /* 0x000f62000c1e1900 */
[----:B------:R-:W-:-:S02]  /*0120*/  UMOV UR4, 0x400 ;  /* 0x0000040000047882 */ /* 0x000fc40000000000 */
[----:B------:R-:W-:Y:S01]  /*0130*/  UIADD3 UR5, UPT, UPT, UR4, 0x20a0, URZ ;  /* 0x000020a004057890 */ /* 0x000fe2000fffe0ff */
[----:B------:R-:W5:Y:S04]  /*0140*/  LDG.E R21, desc[UR8][R4.64+0x14] ;  /* 0x0000140804157981 */ /* 0x000f68000c1e1900 */
[----:B------:R-:W5:Y:S04]  /*0150*/  LDG.E R22, desc[UR8][R2.64+0x14] ;  /* 0x0000140802167981 */ /* 0x000f68000c1e1900 */
[----:B------:R-:W5:Y:S01]  /*0160*/  LDG.E R23, desc[UR8][R4.64+0x18] ;  /* 0x0000180804177981 */ /* 0x000f62000c1e1900 */
[----:B0-----:R-:W-:-:S03]  /*0170*/  IMAD R7, R0, UR10, RZ ;  /* 0x0000000a00077c24 */ /* 0x001fc6000f8e02ff */
[----:B------:R-:W5:Y:S01]  /*0180*/  LDG.E R24, desc[UR8][R2.64+0x18] ;  /* 0x0000180802187981 */ /* 0x000f62000c1e1900 */
[----:B-1----:R-:W-:Y:S01]  /*0190*/  IMAD.IADD R10, R7, 0x1, R6 ;  /* 0x00000001070a7824 */ /* 0x002fe200078e0206 */
[----:B------:R-:W-:Y:S02]  /*01a0*/  ULEA UR5, UR6, UR5, 0x18 ;  /* 0x0000000506057291 */ /* 0x000fe4000f8ec0ff */
[----:B------:R-:W5:Y:S02]  /*01b0*/  LDG.E R19, desc[UR8][R2.64+0x1c] ;  /* 0x00001c0802137981 */ /* 0x000f64000c1e1900 */
[--C-:B------:R-:W-:Y:S02]  /*01c0*/  SHF.R.U32.HI R13, RZ, 0x1, R10.reuse ;  /* 0x00000001ff0d7819 */ /* 0x100fe4000001160a */
[----:B------:R-:W-:Y:S01]  /*01d0*/  LOP3.LUT R8, R10, 0x1, RZ, 0xc0, !PT ;  /* 0x000000010a087812 */ /* 0x000fe200078ec0ff */
[----:B------:R-:W-:Y:S01]  /*01e0*/  ULEA UR7, UR6, UR4, 0x18 ;  /* 0x0000000406077291 */ /* 0x000fe2000f8ec0ff */
[----:B------:R-:W-:-:S02]  /*01f0*/  SHF.R.U32.HI R18, RZ, 0x2, R10 ;  /* 0x00000002ff127819 */ /* 0x000fc4000001160a */
[----:B------:R-:W-:Y:S02]  /*0200*/  LOP3.LUT R13, R13, 0x1, RZ, 0xc0, !PT ;  /* 0x000000010d0d7812 */ /* 0x000fe400078ec0ff */
[----:B------:R-:W-:Y:S02]  /*0210*/  LEA R9, R6, UR5, 0x2 ;  /* 0x0000000506097c11 */ /* 0x000fe4000f8e10ff */
[----:B------:R-:W-:Y:S02]  /*0220*/  LOP3.LUT R29, R18, 0x1, RZ, 0xc0, !PT ;  /* 0x00000001121d7812 */ /* 0x000fe400078ec0ff */
[----:B------:R-:W5:Y:S04]  /*0230*/  LDG.E R18, desc[UR8][R4.64+0x1c] ;  /* 0x00001c0804127981 */ /* 0x000f68000c1e1900 */
[----:B------:R-:W-:Y:S01]  /*0240*/  STS [R9], R6 ;  /* 0x0000000609007388 */ /* 0x000fe20000000800 */
[----:B--2---:R-:W-:-:S03]  /*0250*/  IMAD R16, R8, R17, RZ ;  /* 0x0000001108107224 */ /* 0x004fc600078e02ff */
[----:B------:R0:W-:Y:S01]  /*0260*/  STS [UR7], R17 ;  /* 0x00000011ff007988 */ /* 0x0001e20008000807 */
[C---:B---3--:R-:W-:Y:S02]  /*0270*/  IMAD R16, R13.reuse, R28, R16 ;  /* 0x0000001c0d107224 */ /* 0x048fe400078e0210 */
[----:B----4-:R-:W-:Y:S01]  /*0280*/  IMAD R8, R8, R27, RZ ;  /* 0x0000001b08087224 */ /* 0x010fe200078e02ff */
[----:B------:R1:W-:Y:S03]  /*0290*/  STS [UR7+0x50], R27 ;  /* 0x0000501bff007988 */ /* 0x0003e60008000807 */
[----:B-----5:R-:W-:Y:S01]  /*02a0*/  IMAD R8, R13, R12, R8 ;  /* 0x0000000c0d087224 */ /* 0x020fe200078e0208 */
[----:B0-----:R-:W2:Y:S01]  /*02b0*/  LDG.E R17, desc[UR8][R4.64+0x20] ;  /* 0x0000200804117981 */ /* 0x001ea2000c1e1900 */
[----:B------:R-:W-:-:S03]  /*02c0*/  IMAD R13, R29, R11, R16 ;  /* 0x0000000b1d0d7224 */ /* 0x000fc600078e0210 */
[----:B------:R-:W3:Y:S01]  /*02d0*/  LDG.E R16, desc[UR8][R2.64+0x20] ;  /* 0x0000200802107981 */ /* 0x000ee2000c1e1900 */
[----:B-1----:R-:W-:Y:S01]  /*02e0*/  IMAD R27, R29, R15, R8 ;  /* 0x0000000f1d1b7224 */ /* 0x002fe200078e0208 */
[----:B------:R-:W-:Y:S02]  /*02f0*/  SHF.R.U32.HI R8, RZ, 0x3, R10 ;  /* 0x00000003ff087819 */ /* 0x000fe4000001160a */
[----:B------:R0:W-:Y:S02]  /*0300*/  STS [UR7+0x8], R11 ;  /* 0x0000080bff007988 */ /* 0x0001e40008000807 */
[----:B------:R-:W-:Y:S02]  /*0310*/  LOP3.LUT R29, R8, 0x1, RZ, 0xc0, !PT ;  /* 0x00000001081d7812 */ /* 0x000fe400078ec0ff */
[----:B------:R-:W4:Y:S04]  /*0320*/  LDG.E R8, desc[UR8][R4.64+0x24] ;  /* 0x0000240804087981 */ /* 0x000f28000c1e1900 */
[----:B0-----:R-:W5:Y:S04]  /*0330*/  LDG.E R11, desc[UR8][R2.64+0x24] ;  /* 0x00002408020b7981 */ /* 0x001f68000c1e1900 */
[----:B------:R0:W-:Y:S04]  /*0340*/  STS [UR7+0x4], R28 ;  /* 0x0000041cff007988 */ /* 0x0001e80008000807 */
[----:B------:R1:W-:Y:S01]  /*0350*/  STS [UR7+0x54], R12 ;  /* 0x0000540cff007988 */ /* 0x0003e20008000807 */
[----:B0-----:R-:W-:-:S03]  /*0360*/  IMAD R28, R29, R14, R13 ;  /* 0x0000000e1d1c7224 */ /* 0x001fc600078e020d */
[----:B------:R-:W5:Y:S04]  /*0370*/  LDG.E R13, desc[UR8][R2.64+0x28] ;  /* 0x00002808020d7981 */ /* 0x000f68000c1e1900 */
[----:B-1----:R-:W5:Y:S04]  /*0380*/  LDG.E R12, desc[UR8][R4.64+0x28] ;  /* 0x00002808040c7981 */ /* 0x002f68000c1e1900 */
[----:B------:R0:W-:Y:S04]  /*0390*/  STS [UR7+0x58], R15 ;  /* 0x0000580fff007988 */ /* 0x0001e80008000807 */
[----:B------:R1:W-:Y:S04]  /*03a0*/  STS [UR7+0xc], R14 ;  /* 0x00000c0eff007988 */ /* 0x0003e80008000807 */
[----:B0-----:R-:W5:Y:S04]  /*03b0*/  LDG.E R15, desc[UR8][R4.64+0x2c] ;  /* 0x00002c08040f7981 */ /* 0x001f68000c1e1900 */
[----:B-1----:R-:W5:Y:S01]  /*03c0*/  LDG.E R14, desc[UR8][R2.64+0x2c] ;  /* 0x00002c08020e7981 */ /* 0x002f62000c1e1900 */
[----:B------:R-:W-:Y:S01]  /*03d0*/  IMAD R27, R29, R26, R27 ;  /* 0x0000001a1d1b7224 */ /* 0x000fe200078e021b */
[----:B------:R-:W-:-:S04]  /*03e0*/  SHF.R.U32.HI R29, RZ, 0x4, R10 ;  /* 0x00000004ff1d7819 */ /* 0x000fc8000001160a */
[----:B------:R-:W-:Y:S01]  /*03f0*/  LOP3.LUT R29, R29, 0x1, RZ, 0xc0, !PT ;  /* 0x000000011d1d7812 */ /* 0x000fe200078ec0ff */
[----:B------:R0:W-:Y:S04]  /*0400*/  STS [UR7+0x10], R25 ;  /* 0x00001019ff007988 */ /* 0x0001e80008000807 */
[C---:B------:R-:W-:Y:S02]  /*0410*/  IMAD R28, R29.reuse, R25, R28 ;  /* 0x000000191d1c7224 */ /* 0x040fe400078e021c */
[----:B------:R-:W-:Y:S01]  /*0420*/  IMAD R27, R29, R20, R27 ;  /* 0x000000141d1b7224 */ /* 0x000fe200078e021b */
[--C-:B------:R-:W-:Y:S02]  /*0430*/  SHF.R.U32.HI R29, RZ, 0x5, R10.reuse ;  /* 0x00000005ff1d7819 */ /* 0x100fe4000001160a */
[----:B0-----:R-:W-:-:S02]  /*0440*/  SHF.R.U32.HI R25, RZ, 0x6, R10 ;  /* 0x00000006ff197819 */ /* 0x001fc4000001160a */
[----:B------:R-:W-:Y:S01]  /*0450*/  LOP3.LUT R29, R29, 0x1, RZ, 0xc0, !PT ;  /* 0x000000011d1d7812 */ /* 0x000fe200078ec0ff */
[----:B------:R0:W-:Y:S01]  /*0460*/  STS [UR7+0x5c], R26 ;  /* 0x00005c1aff007988 */ /* 0x0001e20008000807 */
[----:B------:R-:W-:-:S03]  /*0470*/  LOP3.LUT R25, R25, 0x1, RZ, 0xc0, !PT ;  /* 0x0000000119197812 */ /* 0x000fc600078ec0ff */
[C---:B------:R-:W-:Y:S01]  /*0480*/  IMAD R28, R29.reuse, R21, R28 ;  /* 0x000000151d1c7224 */ /* 0x040fe200078e021c */
[----:B------:R1:W-:Y:S01]  /*0490*/  STS [UR7+0x14], R21 ;  /* 0x00001415ff007988 */ /* 0x0003e20008000807 */
[----:B------:R-:W-:Y:S01]  /*04a0*/  IMAD R27, R29, R22, R27 ;  /* 0x000000161d1b7224 */ /* 0x000fe200078e021b */
[----:B0-----:R-:W-:Y:S01]  /*04b0*/  SHF.R.U32.HI R26, RZ, 0x7, R10 ;  /* 0x00000007ff1a7819 */ /* 0x001fe2000001160a */
[C---:B------:R-:W-:Y:S01]  /*04c0*/  IMAD R29, R25.reuse, R23, R28 ;  /* 0x00000017191d7224 */ /* 0x040fe200078e021c */
[----:B------:R0:W-:Y:S02]  /*04d0*/  STS [UR7+0x60], R20 ;  /* 0x00006014ff007988 */ /* 0x0001e40008000807 */
[----:B------:R-:W-:Y:S02]  /*04e0*/  LOP3.LUT R28, R26, 0x1, RZ, 0xc0, !PT ;  /* 0x000000011a1c7812 */ /* 0x000fe400078ec0ff */
[----:B-1----:R-:W-:Y:S01]  /*04f0*/  SHF.R.U32.HI R21, RZ, 0x8, R10 ;  /* 0x00000008ff157819 */ /* 0x002fe2000001160a */
[----:B------:R-:W-:Y:S01]  /*0500*/  IMAD R26, R25, R24, R27 ;  /* 0x00000018191a7224 */ /* 0x000fe200078e021b */
[----:B------:R1:W-:Y:S02]  /*0510*/  STS [UR7+0x64], R22 ;  /* 0x00006416ff007988 */ /* 0x0003e40008000807 */
[----:B------:R-:W-:-:S02]  /*0520*/  LOP3.LUT R25, R21, 0x1, RZ, 0xc0, !PT ;  /* 0x0000000115197812 */ /* 0x000fc400078ec0ff */
[----:B0-----:R-:W5:Y:S01]  /*0530*/  LDG.E R20, desc[UR8][R4.64+0x30] ;  /* 0x0000300804147981 */ /* 0x001f62000c1e1900 */
[----:B-1----:R-:W-:-:S03]  /*0540*/  IMAD R22, R28, R18, R29 ;  /* 0x000000121c167224 */ /* 0x002fc600078e021d */
[----:B------:R-:W5:Y:S04]  /*0550*/  LDG.E R21, desc[UR8][R2.64+0x30] ;  /* 0x0000300802157981 */ /* 0x000f68000c1e1900 */
[----:B------:R0:W-:Y:S04]  /*0560*/  STS [UR7+0x18], R23 ;  /* 0x00001817ff007988 */ /* 0x0001e80008000807 */
[----:B------:R-:W-:Y:S01]  /*0570*/  STS [UR7+0x68], R24 ;  /* 0x00006818ff007988 */ /* 0x000fe20008000807 */
[----:B0-----:R-:W-:Y:S01]  /*0580*/  IMAD R23, R28, R19, R26 ;  /* 0x000000131c177224 */ /* 0x001fe200078e021a */
[----:B------:R-:W-:-:S02]  /*0590*/  SHF.R.U32.HI R26, RZ, 0x9, R10 ;  /* 0x00000009ff1a7819 */ /* 0x000fc4000001160a */
[----:B------:R0:W-:Y:S02]  /*05a0*/  STS [UR7+0x1c], R18 ;  /* 0x00001c12ff007988 */ /* 0x0001e40008000807 */
[----:B------:R-:W-:Y:S02]  /*05b0*/  LOP3.LUT R26, R26, 0x1, RZ, 0xc0, !PT ;  /* 0x000000011a1a7812 */ /* 0x000fe400078ec0ff */
[----:B------:R1:W-:Y:S04]  /*05c0*/  STS [UR7+0x6c], R19 ;  /* 0x00006c13ff007988 */ /* 0x0003e80008000807 */
[----:B0-----:R-:W5:Y:S04]  /*05d0*/  LDG.E R18, desc[UR8][R2.64+0x34] ;  /* 0x0000340802127981 */ /* 0x001f68000c1e1900 */
[----:B-1----:R-:W5:Y:S04]  /*05e0*/  LDG.E R19, desc[UR8][R4.64+0x38] ;  /* 0x0000380804137981 */ /* 0x002f68000c1e1900 */
[----:B------:R-:W5:Y:S01]  /*05f0*/  LDG.E R29, desc[UR8][R4.64+0x4c] ;  /* 0x00004c08041d7981 */ /* 0x000f62000c1e1900 */
[----:B--2---:R-:W-:-:S03]  /*0600*/  IMAD R27, R25, R17, R22 ;  /* 0x00000011191b7224 */ /* 0x004fc600078e0216 */
[----:B------:R-:W2:Y:S01]  /*0610*/  LDG.E R22, desc[UR8][R4.64+0x34] ;  /* 0x0000340804167981 */ /* 0x000ea2000c1e1900 */
[----:B---3--:R-:W-:Y:S01]  /*0620*/  IMAD R24, R25, R16, R23 ;  /* 0x0000001019187224 */ /* 0x008fe200078e0217 */
[----:B------:R-:W-:Y:S02]  /*0630*/  SHF.R.U32.HI R23, RZ, 0xa, R10 ;  /* 0x0000000aff177819 */ /* 0x000fe4000001160a */
[----:B------:R0:W-:Y:S02]  /*0640*/  STS [UR7+0x20], R17 ;  /* 0x00002011ff007988 */ /* 0x0001e40008000807 */
[----:B------:R-:W-:Y:S02]  /*0650*/  LOP3.LUT R25, R23, 0x1, RZ, 0xc0, !PT ;  /* 0x0000000117197812 */ /* 0x000fe400078ec0ff */
[----:B------:R1:W-:Y:S01]  /*0660*/  STS [UR7+0x70], R16 ;  /* 0x00007010ff007988 */ /* 0x0003e20008000807 */
[----:B----4-:R-:W-:-:S03]  /*0670*/  IMAD R27, R26, R8, R27 ;  /* 0x000000081a1b7224 */ /* 0x010fc600078e021b */
[----:B0-----:R-:W3:Y:S01]  /*0680*/  LDG.E R17, desc[UR8][R2.64+0x38] ;  /* 0x0000380802117981 */ /* 0x001ee2000c1e1900 */
[----:B-----5:R-:W-:-:S03]  /*0690*/  IMAD R24, R26, R11, R24 ;  /* 0x0000000b1a187224 */ /* 0x020fc600078e0218 */
[----:B-1----:R-:W4:Y:S04]  /*06a0*/  LDG.E R16, desc[UR8][R4.64+0x3c] ;  /* 0x00003c0804107981 */ /* 0x002f28000c1e1900 */
[----:B------:R-:W5:Y:S04]  /*06b0*/  LDG.E R23, desc[UR8][R2.64+0x3c] ;  /* 0x00003c0802177981 */ /* 0x000f68000c1e1900 */
[----:B------:R0:W-:Y:S04]  /*06c0*/  STS [UR7+0x24], R8 ;  /* 0x00002408ff007988 */ /* 0x0001e80008000807 */
[----:B0-----:R-:W5:Y:S01]  /*06d0*/  LDG.E R8, desc[UR8][R4.64+0x40] ;  /* 0x0000400804087981 */ /* 0x001f62000c1e1900 */
[----:B------:R-:W-:-:S02]  /*06e0*/  IMAD R26, R25, R12, R27 ;  /* 0x0000000c191a7224 */ /* 0x000fc400078e021b */
[----:B------:R-:W-:Y:S01]  /*06f0*/  IMAD R27, R25, R13, R24 ;  /* 0x0000000d191b7224 */ /* 0x000fe200078e0218 */
[----:B------:R-:W-:Y:S01]  /*0700*/  SHF.R.U32.HI R25, RZ, 0xb, R10 ;  /* 0x0000000bff197819 */ /* 0x000fe2000001160a */
[----:B------:R-:W5:Y:S03]  /*0710*/  LDG.E R24, desc[UR8][R2.64+0x40] ;  /* 0x0000400802187981 */ /* 0x000f66000c1e1900 */
[----:B------:R-:W-:Y:S01]  /*0720*/  LOP3.LUT R28, R25, 0x1, RZ, 0xc0, !PT ;  /* 0x00000001191c7812 */ /* 0x000fe200078ec0ff */
[----:B------:R0:W-:Y:S04]  /*0730*/  STS [UR7+0x28], R12 ;  /* 0x0000280cff007988 */ /* 0x0001e80008000807 */
[----:B------:R-:W5:Y:S04]  /*0740*/  LDG.E R25, desc[UR8][R4.64+0x44] ;  /* 0x0000440804197981 */ /* 0x000f68000c1e1900 */
[----:B------:R1:W-:Y:S04]  /*0750*/  STS [UR7+0x74], R11 ;  /* 0x0000740bff007988 */ /* 0x0003e80008000807 */
[----:B0-----:R-:W5:Y:S01]  /*0760*/  LDG.E R12, desc[UR8][R2.64+0x44] ;  /* 0x00004408020c7981 */ /* 0x001f62000c1e1900 */
[----:B-1----:R-:W-:-:S02]  /*0770*/  IMAD R11, R28, R15, R26 ;  /* 0x0000000f1c0b7224 */ /* 0x002fc400078e021a */
[----:B------:R-:W-:Y:S01]  /*0780*/  IMAD R28, R28, R14, R27 ;  /* 0x0000000e1c1c7224 */ /* 0x000fe200078e021b */
[----:B------:R-:W5:Y:S04]  /*0790*/  LDG.E R26, desc[UR8][R2.64+0x48] ;  /* 0x00004808021a7981 */ /* 0x000f68000c1e1900 */
[----:B------:R0:W5:Y:S04]  /*07a0*/  LDG.E R27, desc[UR8][R4.64+0x48] ;  /* 0x00004808041b7981 */ /* 0x000168000c1e1900 */
[----:B------:R1:W-:Y:S04]  /*07b0*/  STS [UR7+0x78], R13 ;  /* 0x0000780dff007988 */ /* 0x0003e80008000807 */
[----:B-1----:R2:W5:Y:S04]  /*07c0*/  LDG.E R13, desc[UR8][R2.64+0x4c] ;  /* 0x00004c08020d7981 */ /* 0x002568000c1e1900 */
[----:B------:R1:W-:Y:S02]  /*07d0*/  STS [UR7+0x7c], R14 ;  /* 0x00007c0eff007988 */ /* 0x0003e40008000807 */
[----:B-1----:R-:W-:-:S02]  /*07e0*/  SHF.R.U32.HI R14, RZ, 0xc, R10 ;  /* 0x0000000cff0e7819 */ /* 0x002fc4000001160a */
[----:B------:R1:W-:Y:S02]  /*07f0*/  STS [UR7+0x2c], R15 ;  /* 0x00002c0fff007988 */ /* 0x0003e40008000807 */
[----:B------:R-:W-:Y:S02]  /*0800*/  LOP3.LUT R14, R14, 0x1, RZ, 0xc0, !PT ;  /* 0x000000010e0e7812 */ /* 0x000fe400078ec0ff */
[----:B------:R0:W-:Y:S01]  /*0810*/  STS [UR7+0x30], R20 ;  /* 0x00003014ff007988 */ /* 0x0001e20008000807 */
[----:B-1----:R-:W-:Y:S02]  /*0820*/  SHF.R.U32.HI R15, RZ, 0xd, R10 ;  /* 0x0000000dff0f7819 */ /* 0x002fe4000001160a */
[C---:B------:R-:W-:Y:S02]  /*0830*/  IMAD R11, R14.reuse, R20, R11 ;  /* 0x000000140e0b7224 */ /* 0x040fe400078e020b */
[----:B0-----:R-:W-:Y:S01]  /*0840*/  LOP3.LUT R20, R15, 0x1, RZ, 0xc0, !PT ;  /* 0x000000010f147812 */ /* 0x001fe200078ec0ff */
[----:B------:R-:W-:Y:S01]  /*0850*/  IMAD R15, R14, R21, R28 ;  /* 0x000000150e0f7224 */ /* 0x000fe200078e021c */
[----:B------:R-:W-:-:S02]  /*0860*/  SHF.R.U32.HI R28, RZ, 0xe, R10 ;  /* 0x0000000eff1c7819 */ /* 0x000fc4000001160a */
[----:B------:R-:W-:Y:S02]  /*0870*/  SHF.R.U32.HI R4, RZ, 0xf, R10 ;  /* 0x0000000fff047819 */ /* 0x000fe4000001160a */
[----:B------:R-:W-:Y:S02]  /*0880*/  LOP3.LUT R28, R28, 0x1, RZ, 0xc0, !PT ;  /* 0x000000011c1c7812 */ /* 0x000fe400078ec0ff */
[----:B------:R-:W-:Y:S01]  /*0890*/  LOP3.LUT R4, R4, 0x1, RZ, 0xc0, !PT ;  /* 0x0000000104047812 */ /* 0x000fe200078ec0ff */
[----:B------:R-:W-:Y:S02]  /*08a0*/  UIADD3 UR5, UPT, UPT, UR4, 0xa0, URZ ;  /* 0x000000a004057890 */ /* 0x000fe4000fffe0ff */
[----:B------:R-:W-:Y:S02]  /*08b0*/  UIADD3 UR4, UPT, UPT, UR4, 0x10a0, URZ ;  /* 0x000010a004047890 */ /* 0x000fe4000fffe0ff */
[----:B------:R-:W-:Y:S02]  /*08c0*/  ULEA UR5, UR6, UR5, 0x18 ;  /* 0x0000000506057291 */ /* 0x000fe4000f8ec0ff */
[----:B------:R-:W-:Y:S01]  /*08d0*/  ULEA UR4, UR6, UR4, 0x18 ;  /* 0x0000000406047291 */ /* 0x000fe2000f8ec0ff */
[----:B------:R-:W-:Y:S04]  /*08e0*/  STS [UR7+0x80], R21 ;  /* 0x00008015ff007988 */ /* 0x000fe80008000807 */
[----:B------:R-:W-:Y:S04]  /*08f0*/  STS [UR7+0x84], R18 ;  /* 0x00008412ff007988 */ /* 0x000fe80008000807 */
[----:B------:R-:W-:Y:S04]  /*0900*/  STS [UR7+0x38], R19 ;  /* 0x00003813ff007988 */ /* 0x000fe80008000807 */
[----:B------:R-:W-:Y:S01]  /*0910*/  STS [UR7+0x4c], R29 ;  /* 0x00004c1dff007988 */ /* 0x000fe20008000807 */
[----:B--2---:R-:W-:-:S02]  /*0920*/  IMAD R2, R20, R22, R11 ;  /* 0x0000001614027224 */ /* 0x004fc400078e020b */
[----:B------:R-:W-:Y:S02]  /*0930*/  IMAD R20, R20, R18, R15 ;  /* 0x0000001214147224 */ /* 0x000fe400078e020f */
[----:B------:R-:W-:Y:S01]  /*0940*/  IMAD R3, R28, R19, R2 ;  /* 0x000000131c037224 */ /* 0x000fe200078e0202 */
[--C-:B------:R-:W-:Y:S02]  /*0950*/  SHF.R.U32.HI R2, RZ, 0x10, R10.reuse ;  /* 0x00000010ff027819 */ /* 0x100fe4000001160a */
[----:B------:R-:W-:Y:S02]  /*0960*/  SHF.R.U32.HI R11, RZ, 0x11, R10 ;  /* 0x00000011ff0b7819 */ /* 0x000fe4000001160a */
[----:B------:R-:W-:Y:S01]  /*0970*/  LOP3.LUT R2, R2, 0x1, RZ, 0xc0, !PT ;  /* 0x0000000102027812 */ /* 0x000fe200078ec0ff */
[----:B---3--:R-:W-:Y:S02]  /*0980*/  IMAD R20, R28, R17, R20 ;  /* 0x000000111c147224 */ /* 0x008fe400078e0214 */
[----:B----4-:R-:W-:-:S02]  /*0990*/  IMAD R3, R4, R16, R3 ;  /* 0x0000001004037224 */ /* 0x010fc400078e0203 */
[----:B-----5:R-:W-:Y:S01]  /*09a0*/  IMAD R5, R4, R23, R20 ;  /* 0x0000001704057224 */ /* 0x020fe200078e0214 */
[----:B------:R-:W-:Y:S01]  /*09b0*/  LOP3.LUT R11, R11, 0x1, RZ, 0xc0, !PT ;  /* 0x000000010b0b7812 */ /* 0x000fe200078ec0ff */
[C---:B------:R-:W-:Y:S02]  /*09c0*/  IMAD R4, R2.reuse, R8, R3 ;  /* 0x0000000802047224 */ /* 0x040fe400078e0203 */
[----:B------:R-:W-:Y:S01]  /*09d0*/  IMAD R5, R2, R24, R5 ;  /* 0x0000001802057224 */ /* 0x000fe200078e0205 */
[--C-:B------:R-:W-:Y:S02]  /*09e0*/  SHF.R.U32.HI R2, RZ, 0x12, R10.reuse ;  /* 0x00000012ff027819 */ /* 0x100fe4000001160a */
[----:B------:R-:W-:Y:S02]  /*09f0*/  SHF.R.U32.HI R10, RZ, 0x13, R10 ;  /* 0x00000013ff0a7819 */ /* 0x000fe4000001160a */
[----:B------:R-:W-:Y:S01]  /*0a00*/  LOP3.LUT R2, R2, 0x1, RZ, 0xc0, !PT ;  /* 0x0000000102027812 */ /* 0x000fe200078ec0ff */
[C---:B------:R-:W-:Y:S01]  /*0a10*/  IMAD R4, R11.reuse, R25, R4 ;  /* 0x000000190b047224 */ /* 0x040fe200078e0204 */
[----:B------:R-:W-:Y:S01]  /*0a20*/  LOP3.LUT R10, R10, 0x1, RZ, 0xc0, !PT ;  /* 0x000000010a0a7812 */ /* 0x000fe200078ec0ff */
[----:B------:R-:W-:Y:S01]  /*0a30*/  IMAD R5, R11, R12, R5 ;  /* 0x0000000c0b057224 */ /* 0x000fe200078e0205 */
[----:B------:R-:W-:Y:S01]  /*0a40*/  LEA R3, R6, UR5, 0x2 ;  /* 0x0000000506037c11 */ /* 0x000fe2000f8e10ff */
[----:B------:R-:W-:Y:S01]  /*0a50*/  STS [UR7+0x34], R22 ;  /* 0x00003416ff007988 */ /* 0x000fe20008000807 */
[----:B------:R-:W-:-:S02]  /*0a60*/  IMAD R4, R2, R27, R4 ;  /* 0x0000001b02047224 */ /* 0x000fc400078e0204 */
[----:B------:R-:W-:Y:S01]  /*0a70*/  IMAD R2, R2, R26, R5 ;  /* 0x0000001a02027224 */ /* 0x000fe200078e0205 */
[----:B------:R-:W-:Y:S01]  /*0a80*/  LEA R5, R6, UR4, 0x2 ;  /* 0x0000000406057c11 */ /* 0x000fe2000f8e10ff */
[C---:B------:R-:W-:Y:S01]  /*0a90*/  IMAD R4, R10.reuse, R29, R4 ;  /* 0x0000001d0a047224 */ /* 0x040fe200078e0204 */
[----:B------:R-:W-:Y:S01]  /*0aa0*/  STS [UR7+0x88], R17 ;  /* 0x00008811ff007988 */ /* 0x000fe20008000807 */
[----:B------:R-:W0:Y:S01]  /*0ab0*/  LDCU UR4, c[0x0][0x398] ;  /* 0x00007300ff0477ac */ /* 0x000e220008000800 */
[----:B------:R-:W-:Y:S02]  /*0ac0*/  IMAD R2, R10, R13, R2 ;  /* 0x0000000d0a027224 */ /* 0x000fe400078e0202 */
[----:B------:R-:W-:Y:S04]  /*0ad0*/  STS [UR7+0x3c], R16 ;  /* 0x00003c10ff007988 */ /* 0x000fe80008000807 */
        /* <DEDUP_REMOVED lines=8> */
[----:B------:R-:W-:Y:S04]  /*0b60*/  STS [R3], R2 ;  /* 0x0000000203007388 */ /* 0x000fe80000000800 */
[----:B------:R-:W-:Y:S01]  /*0b70*/  STS [R5], R4 ;  /* 0x0000000405007388 */ /* 0x000fe20000000800 */
[----:B------:R-:W-:Y:S06]  /*0b80*/  BAR.SYNC.DEFER_BLOCKING 0x0 ;  /* 0x0000000000007b1d */ /* 0x000fec0000010000 */
[----:B------:R-:W0:Y:S02]  /*0b90*/  LDS R8, [R5] ;  /* 0x0000000005087984 */ /* 0x000e240000000800 */
[----:B0-----:R-:W-:Y:S01]  /*0ba0*/  ISETP.GT.AND P0, PT, R8, UR4, PT ;  /* 0x0000000408007c0c */ /* 0x001fe2000bf04270 */
[----:B------:R-:W-:-:S12]  /*0bb0*/  IMAD.U32 R8, RZ, RZ, UR10 ;  /* 0x0000000aff087e24 */ /* 0x000fd8000f8e00ff */
[----:B------:R0:W-:Y:S04]  /*0bc0*/  @P0 STS [R3], RZ ;  /* 0x000000ff03000388 */ /* 0x0001e80000000800 */
[----:B------:R0:W-:Y:S01]  /*0bd0*/  @P0 STS [R5], RZ ;  /* 0x000000ff05000388 */ /* 0x0001e20000000800 */
[----:B------:R-:W-:-:S13]  /*0be0*/  ISETP.GE.U32.AND P0, PT, R8, 0x2, PT ;  /* 0x000000020800780c */ /* 0x000fda0003f06070 */
[----:B0-----:R-:W-:Y:S05]  /*0bf0*/  @!P0 BRA `(.L_x_6) ;  /* 0x0000000000508947 */ /* 0x001fea0003800000 */
.L_x_9:
[----:B------:R-:W-:Y:S01]  /*0c00*/  MOV R11, R8 ;  /* 0x00000008000b7202 */ /* 0x000fe20000000f00 */
[----:B------:R-:W-:Y:S01]  /*0c10*/  BSSY.RECONVERGENT B0, `(.L_x_7) ;  /* 0x000000f000007945 */ /* 0x000fe20003800200 */
[----:B------:R-:W-:-:S04]  /*0c20*/  SHF.R.U32.HI R8, RZ, 0x1, R8 ;  /* 0x00000001ff087819 */ /* 0x000fc80000011608 */
[----:B------:R-:W-:-:S13]  /*0c30*/  ISETP.GE.U32.AND P0, PT, R6, R8, PT ;  /* 0x000000080600720c */ /* 0x000fda0003f06070 */
[----:B0-----:R-:W-:Y:S05]  /*0c40*/  @P0 BRA `(.L_x_8) ;  /* 0x00000000002c0947 */ /* 0x001fea0003800000 */
[----:B------:R-:W-:Y:S01]  /*0c50*/  IMAD R4, R8, 0x4, R3 ;  /* 0x0000000408047824 */ /* 0x000fe200078e0203 */
[----:B------:R-:W-:Y:S05]  /*0c60*/  LDS R2, [R3] ;  /* 0x0000000003027984 */ /* 0x000fea0000000800 */
[----:B------:R-:W0:Y:S02]  /*0c70*/  LDS R4, [R4] ;  /* 0x0000000004047984 */ /* 0x000e240000000800 */
[----:B0-----:R-:W-:-:S13]  /*0c80*/  ISETP.GE.AND P0, PT, R2, R4, PT ;  /* 0x000000040200720c */ /* 0x001fda0003f06270 */
[C---:B------:R-:W-:Y:S01]  /*0c90*/  @!P0 IMAD R2, R8.reuse, 0x4, R5 ;  /* 0x0000000408028824 */ /* 0x040fe200078e0205 */
[----:B------:R-:W-:Y:S01]  /*0ca0*/  @!P0 STS [R3], R4 ;  /* 0x0000000403008388 */ /* 0x000fe20000000800 */
[----:B------:R-:W-:-:S04]  /*0cb0*/  @!P0 LEA R10, R8, R9, 0x2 ;  /* 0x00000009080a8211 */ /* 0x000fc800078e10ff */
[----:B------:R-:W0:Y:S04]  /*0cc0*/  @!P0 LDS R2, [R2] ;  /* 0x0000000002028984 */ /* 0x000e280000000800 */
[----:B0-----:R-:W-:Y:S04]  /*0cd0*/  @!P0 STS [R5], R2 ;  /* 0x0000000205008388 */ /* 0x001fe80000000800 */
[----:B------:R-:W0:Y:S04]  /*0ce0*/  @!P0 LDS R10, [R10] ;  /* 0x000000000a0a8984 */ /* 0x000e280000000800 */
[----:B0-----:R0:W-:Y:S02]  /*0cf0*/  @!P0 STS [R9], R10 ;  /* 0x0000000a09008388 */ /* 0x0011e40000000800 */
.L_x_8:
[----:B------:R-:W-:Y:S05]  /*0d00*/  BSYNC.RECONVERGENT B0 ;  /* 0x0000000000007941 */ /* 0x000fea0003800200 */
.L_x_7:
[----:B------:R-:W-:Y:S01]  /*0d10*/  BAR.SYNC.DEFER_BLOCKING 0x0 ;  /* 0x0000000000007b1d */ /* 0x000fe20000010000 */
[----:B------:R-:W-:-:S13]  /*0d20*/  ISETP.GT.U32.AND P0, PT, R11, 0x3, PT ;  /* 0x000000030b00780c */ /* 0x000fda0003f04070 */
[----:B------:R-:W-:Y:S05]  /*0d30*/  @P0 BRA `(.L_x_9) ;  /* 0xfffffffc00b00947 */ /* 0x000fea000383ffff */
.L_x_6:
[----:B------:R-:W1:Y:S01]  /*0d40*/  S2UR UR5, SR_CgaCtaId ;  /* 0x00000000000579c3 */ /* 0x000e620000008800 */
[----:B------:R-:W-:-:S07]  /*0d50*/  UMOV UR4, 0x400 ;  /* 0x0000040000047882 */ /* 0x000fce0000000000 */
[----:B------:R-:W2:Y:S08]  /*0d60*/  LDC R5, c[0x0][0x3a8] ;  /* 0x0000ea00ff057b82 */ /* 0x000eb00000000800 */
[----:B------:R-:W3:Y:S01]  /*0d70*/  LDC.64 R2, c[0x0][0x380] ;  /* 0x0000e000ff027b82 */ /* 0x000ee20000000a00 */
[----:B-1----:R-:W-:-:S07]  /*0d80*/  ULEA UR4, UR5, UR4, 0x18 ;  /* 0x0000000405047291 */ /* 0x002fce000f8ec0ff */
[----:B0-----:R-:W0:Y:S01]  /*0d90*/  LDC.64 R8, c[0x0][0x3a0] ;  /* 0x0000e800ff087b82 */ /* 0x001e220000000a00 */
[----:B--2---:R-:W-:Y:S01]  /*0da0*/  IMAD.IADD R5, R0, 0x1, R5 ;  /* 0x0000000100057824 */ /* 0x004fe200078e0205 */
[----:B------:R-:W1:Y:S04]  /*0db0*/  LDS R6, [UR4+0x20a0] ;  /* 0x0020a004ff067984 */ /* 0x000e680008000800 */
[----:B------:R-:W2:Y:S01]  /*0dc0*/  LDS R11, [UR4+0xa0] ;  /* 0x0000a004ff0b7984 */ /* 0x000ea20008000800 */
[----:B---3--:R-:W-:-:S03]  /*0dd0*/  IMAD.WIDE.U32 R4, R5, 0x4, R2 ;  /* 0x0000000405047825 */ /* 0x008fc600078e0002 */
[----:B------:R-:W3:Y:S01]  /*0de0*/  LDS R13, [UR4+0x10a0] ;  /* 0x0010a004ff0d7984 */ /* 0x000ee20008000800 */
[----:B------:R-:W-:Y:S01]  /*0df0*/  IMAD.WIDE.U32 R2, R0, 0x4, R2 ;  /* 0x0000000400027825 */ /* 0x000fe200078e0002 */
[----:B-1----:R-:W-:-:S03]  /*0e00*/  IADD3 R15, PT, PT, R7, R6, RZ ;  /* 0x00000006070f7210 */ /* 0x002fc60007ffe0ff */
[----:B0-----:R-:W-:Y:S01]  /*0e10*/  IMAD.WIDE.U32 R6, R0, 0x4, R8 ;  /* 0x0000000400067825 */ /* 0x001fe200078e0008 */
[----:B--2---:R-:W-:Y:S04]  /*0e20*/  STG.E desc[UR8][R2.64], R11 ;  /* 0x0000000b02007986 */ /* 0x004fe8000c101908 */
[----:B---3--:R-:W-:Y:S04]  /*0e30*/  STG.E desc[UR8][R4.64], R13 ;  /* 0x0000000d04007986 */ /* 0x008fe8000c101908 */
[----:B------:R-:W-:Y:S01]  /*0e40*/  STG.E desc[UR8][R6.64], R15 ;  /* 0x0000000f06007986 */ /* 0x000fe2000c101908 */
[----:B------:R-:W-:Y:S05]  /*0e50*/  EXIT ;  /* 0x000000000000794d */ /* 0x000fea0003800000 */
.L_x_10:
        /* <DEDUP_REMOVED lines=10> */
.L_x_13:


//--------------------- .nv.shared._Z12which_stringiPi --------------------------
	.section	.nv.shared._Z12which_stringiPi,"aw",@nobits
	.sectionflags	@""
	.align	16
	.zero		1024


//--------------------- .nv.shared.reserved.0     --------------------------
	.section	.nv.shared.reserved.0,"aw",@nobits
	.weak		__nv_reservedSMEM_offset_0_alias
	.size		__nv_reservedSMEM_offset_0_alias, 0, 64
	.other		__nv_reservedSMEM_offset_0_alias,@"STO_CUDA_RESERVED_SHARED STV_DEFAULT"
__nv_reservedSMEM_offset_0_alias:
	.zero		0
	.zero		64


//--------------------- .nv.shared._Z13reduction_maxPiS_i --------------------------
	.section	.nv.shared._Z13reduction_maxPiS_i,"aw",@nobits
	.sectionflags	@""
	.align	16
	.zero		1024


//--------------------- .nv.shared._Z13single_threadPiS_S_iS_i --------------------------
	.section	.nv.shared._Z13single_threadPiS_S_iS_i,"aw",@nobits
	.sectionflags	@""
	.align	16
.nv.shared._Z13single_threadPiS_S_iS_i:
	.zero		13472


//--------------------- .nv.constant0._Z12which_stringiPi --------------------------
	.section	.nv.constant0._Z12which_stringiPi,"a",@progbits
	.sectionflags	@""
	.align	4
.nv.constant0._Z12which_stringiPi:
	.zero		912


//--------------------- .nv.constant0._Z13reduction_maxPiS_i --------------------------
	.section	.nv.constant0._Z13reduction_maxPiS_i,"a",@progbits
	.sectionflags	@""
	.align	4
.nv.constant0._Z13reduction_maxPiS_i:
	.zero		916


//--------------------- .nv.constant0._Z13single_threadPiS_S_iS_i --------------------------
	.section	.nv.constant0._Z13single_threadPiS_S_iS_i,"a",@progbits
	.sectionflags	@""
	.align	4
.nv.constant0._Z13single_threadPiS_S_iS_i:
	.zero		940


//--------------------- SYMBOLS --------------------------

	.type		.nv.reservedSmem.offset0,@object
	.size		.nv.reservedSmem.offset0,0x4
	.type		.nv.reservedSmem.cap,@object
	.size		.nv.reservedSmem.cap,0x4
